//
// Generated by NVIDIA NVVM Compiler
//
// Compiler Build ID: CL-36424714
// Cuda compilation tools, release 13.0, V13.0.88
// Based on NVVM 20.0.0
//

.version 9.0
.target sm_100
.address_size 64

	// .globl	_Z26computeSumAndAverageSharedPiiS_
.extern .shared .align 16 .b8 sharedSum[];

.visible .entry _Z26computeSumAndAverageSharedPiiS_(
	.param .u64 .ptr .align 1 _Z26computeSumAndAverageSharedPiiS__param_0,
	.param .u32 _Z26computeSumAndAverageSharedPiiS__param_1,
	.param .u64 .ptr .align 1 _Z26computeSumAndAverageSharedPiiS__param_2
)
{
	.reg .pred 	%p<4>;
	.reg .b32 	%r<11>;
	.reg .b64 	%rd<7>;

	ld.param.u64 	%rd1, [_Z26computeSumAndAverageSharedPiiS__param_0];
	ld.param.u32 	%r3, [_Z26computeSumAndAverageSharedPiiS__param_1];
	ld.param.u64 	%rd2, [_Z26computeSumAndAverageSharedPiiS__param_2];
	mov.u32 	%r1, %tid.x;
	mov.u32 	%r4, %ctaid.x;
	mov.u32 	%r5, %ntid.x;
	mad.lo.s32 	%r2, %r4, %r5, %r1;
	setp.ne.s32 	%p1, %r1, 0;
	@%p1 bra 	$L__BB0_2;
	mov.b32 	%r6, 0;
	st.shared.u32 	[sharedSum], %r6;
$L__BB0_2:
	bar.sync 	0;
	setp.ge.s32 	%p2, %r2, %r3;
	@%p2 bra 	$L__BB0_4;
	cvta.to.global.u64 	%rd3, %rd1;
	mul.wide.s32 	%rd4, %r2, 4;
	add.s64 	%rd5, %rd3, %rd4;
	ld.global.u32 	%r7, [%rd5];
	atom.shared.add.u32 	%r8, [sharedSum], %r7;
$L__BB0_4:
	setp.ne.s32 	%p3, %r1, 0;
	bar.sync 	0;
	@%p3 bra 	$L__BB0_6;
	ld.shared.u32 	%r9, [sharedSum];
	cvta.to.global.u64 	%rd6, %rd2;
	atom.global.add.u32 	%r10, [%rd6], %r9;
$L__BB0_6:
	ret;

}


// ===== COMPILED SASS (sm_100) =====

	.target	sm_100

	.elftype	@"ET_EXEC"


//--------------------- .note.nv.tkinfo           --------------------------
	.section	.note.nv.tkinfo,"",@"SHT_NOTE"
	.sectionflags	@"SHF_NOTE_NV_TKINFO"
	.tkinfo
        /*0018*/ 	.word	0x00000002
        /*0030*/ 	.string	""
        /*0030*/ 	.string	"ptxas"
        /*0030*/ 	.string	"Cuda compilation tools, release 13.0, V13.0.88"
        /*0030*/ 	.string	"Build cuda_13.0.r13.0/compiler.36424714_0"
        /*0030*/ 	.string	"-arch sm_100 -m 64 "



//--------------------- .note.nv.cuinfo           --------------------------
	.section	.note.nv.cuinfo,"",@"SHT_NOTE"
	.sectionflags	@"SHF_NOTE_NV_CUINFO"
        /*0018*/ 	.short	0x0002
        /*001a*/ 	.short	0x0064
        /*001c*/ 	.short	0x0082
	.zero		2


//--------------------- .nv.info                  --------------------------
	.section	.nv.info,"",@"SHT_CUDA_INFO"
	.align	4


	//----- nvinfo : EIATTR_REGCOUNT
	.align		4
        /*0000*/ 	.byte	0x04, 0x2f
        /*0002*/ 	.short	(.L_1 - .L_0)
	.align		4
.L_0:
        /*0004*/ 	.word	index@(_Z26computeSumAndAverageSharedPiiS_)
        /*0008*/ 	.word	0x00000008


	//----- nvinfo : EIATTR_FRAME_SIZE
	.align		4
.L_1:
        /*000c*/ 	.byte	0x04, 0x11
        /*000e*/ 	.short	(.L_3 - .L_2)
	.align		4
.L_2:
        /*0010*/ 	.word	index@(_Z26computeSumAndAverageSharedPiiS_)
        /*0014*/ 	.word	0x00000000


	//----- nvinfo : EIATTR_MIN_STACK_SIZE
	.align		4
.L_3:
        /*0018*/ 	.byte	0x04, 0x12
        /*001a*/ 	.short	(.L_5 - .L_4)
	.align		4
.L_4:
        /*001c*/ 	.word	index@(_Z26computeSumAndAverageSharedPiiS_)
        /*0020*/ 	.word	0x00000000
.L_5:


//--------------------- .nv.compat                --------------------------
	.section	.nv.compat,"",@"SHT_CUDA_COMPAT_INFO"
	.align	4
        /*0000*/ 	.byte	0x02, 0x09, 0x00, 0x00, 0x02, 0x02, 0x01, 0x00, 0x02, 0x05, 0x05, 0x00, 0x03, 0x07, 0x01, 0x01
        /*0010*/ 	.byte	0x02, 0x03, 0x00, 0x00, 0x02, 0x06, 0x01, 0x00, 0x04, 0x0b, 0x08, 0x00, 0x09, 0x00, 0x00, 0x00
        /*0020*/ 	.byte	0x00, 0x00, 0x00, 0x00


//--------------------- .nv.info._Z26computeSumAndAverageSharedPiiS_ --------------------------
	.section	.nv.info._Z26computeSumAndAverageSharedPiiS_,"",@"SHT_CUDA_INFO"
	.sectionflags	@""
	.align	4


	//----- nvinfo : EIATTR_CUDA_API_VERSION
	.align		4
        /*0000*/ 	.byte	0x04, 0x37
        /*0002*/ 	.short	(.L_7 - .L_6)
.L_6:
        /*0004*/ 	.word	0x00000082


	//----- nvinfo : EIATTR_KPARAM_INFO
	.align		4
.L_7:
        /*0008*/ 	.byte	0x04, 0x17
        /*000a*/ 	.short	(.L_9 - .L_8)
.L_8:
        /*000c*/ 	.word	0x00000000
        /*0010*/ 	.short	0x0002
        /*0012*/ 	.short	0x0010
        /*0014*/ 	.byte	0x00, 0xf5, 0x21, 0x00


	//----- nvinfo : EIATTR_KPARAM_INFO
	.align		4
.L_9:
        /*0018*/ 	.byte	0x04, 0x17
        /*001a*/ 	.short	(.L_11 - .L_10)
.L_10:
        /*001c*/ 	.word	0x00000000
        /*0020*/ 	.short	0x0001
        /*0022*/ 	.short	0x0008
        /*0024*/ 	.byte	0x00, 0xf0, 0x11, 0x00


	//----- nvinfo : EIATTR_KPARAM_INFO
	.align		4
.L_11:
        /*0028*/ 	.byte	0x04, 0x17
        /*002a*/ 	.short	(.L_13 - .L_12)
.L_12:
        /*002c*/ 	.word	0x00000000
        /*0030*/ 	.short	0x0000
        /*0032*/ 	.short	0x0000
        /*0034*/ 	.byte	0x00, 0xf5, 0x21, 0x00


	//----- nvinfo : EIATTR_SPARSE_MMA_MASK
	.align		4
.L_13:
        /*0038*/ 	.byte	0x03, 0x50
        /*003a*/ 	.short	0x0000


	//----- nvinfo : EIATTR_MAXREG_COUNT
	.align		4
        /*003c*/ 	.byte	0x03, 0x1b
        /*003e*/ 	.short	0x00ff


	//----- nvinfo : EIATTR_NUM_BARRIERS
	.align		4
        /*0040*/ 	.byte	0x02, 0x4c
        /*0042*/ 	.byte	0x01
	.zero		1


	//----- nvinfo : EIATTR_MERCURY_ISA_VERSION
	.align		4
        /*0044*/ 	.byte	0x03, 0x5f
        /*0046*/ 	.short	0x0101


	//----- nvinfo : EIATTR_INT_WARP_WIDE_INSTR_OFFSETS
	.align		4
        /*0048*/ 	.byte	0x04, 0x31
        /*004a*/ 	.short	(.L_15 - .L_14)


	//   ....[0]....
.L_14:
        /*004c*/ 	.word	0x00000140


	//   ....[1]....
        /*0050*/ 	.word	0x000001a0


	//----- nvinfo : EIATTR_VRC_CTA_INIT_COUNT
	.align		4
.L_15:
        /*0054*/ 	.byte	0x02, 0x4a
	.zero		1
	.zero		1


	//----- nvinfo : EIATTR_EXIT_INSTR_OFFSETS
	.align		4
        /*0058*/ 	.byte	0x04, 0x1c
        /*005a*/ 	.short	(.L_17 - .L_16)


	//   ....[0]....
.L_16:
        /*005c*/ 	.word	0x000001f0


	//   ....[1]....
        /*0060*/ 	.word	0x00000260


	//----- nvinfo : EIATTR_CRS_STACK_SIZE
	.align		4
.L_17:
        /*0064*/ 	.byte	0x04, 0x1e
        /*0066*/ 	.short	(.L_19 - .L_18)
.L_18:
        /*0068*/ 	.word	0x00000000


	//----- nvinfo : EIATTR_CBANK_PARAM_SIZE
	.align		4
.L_19:
        /*006c*/ 	.byte	0x03, 0x19
        /*006e*/ 	.short	0x0018


	//----- nvinfo : EIATTR_PARAM_CBANK
	.align		4
        /*0070*/ 	.byte	0x04, 0x0a
        /*0072*/ 	.short	(.L_21 - .L_20)
	.align		4
.L_20:
        /*0074*/ 	.word	index@(.nv.constant0._Z26computeSumAndAverageSharedPiiS_)
        /*0078*/ 	.short	0x0380
        /*007a*/ 	.short	0x0018


	//----- nvinfo : EIATTR_SW_WAR
	.align		4
.L_21:
        /*007c*/ 	.byte	0x04, 0x36
        /*007e*/ 	.short	(.L_23 - .L_22)
.L_22:
        /*0080*/ 	.word	0x00000008
.L_23:


//--------------------- .nv.callgraph             --------------------------
	.section	.nv.callgraph,"",@"SHT_CUDA_CALLGRAPH"
	.align	4
	.sectionentsize	8
	.align		4
        /*0000*/ 	.word	0x00000000
	.align		4
        /*0004*/ 	.word	0xffffffff
	.align		4
        /*0008*/ 	.word	0x00000000
	.align		4
        /*000c*/ 	.word	0xfffffffe
	.align		4
        /*0010*/ 	.word	0x00000000
	.align		4
        /*0014*/ 	.word	0xfffffffd
	.align		4
        /*0018*/ 	.word	0x00000000
	.align		4
        /*001c*/ 	.word	0xfffffffc


//--------------------- .text._Z26computeSumAndAverageSharedPiiS_ --------------------------
	.section	.text._Z26computeSumAndAverageSharedPiiS_,"ax",@progbits
	.align	128
        .global         _Z26computeSumAndAverageSharedPiiS_
        .type           _Z26computeSumAndAverageSharedPiiS_,@function
        .size           _Z26computeSumAndAverageSharedPiiS_,(.L_x_3 - _Z26computeSumAndAverageSharedPiiS_)
        .other          _Z26computeSumAndAverageSharedPiiS_,@"STO_CUDA_ENTRY STV_DEFAULT"
_Z26computeSumAndAverageSharedPiiS_:
.text._Z26computeSumAndAverageSharedPiiS_:
[----:B------:R-:W-:Y:S01]  /*0000*/  LDC R1, c[0x0][0x37c] ;  /* 0x0000df00ff017b82 */ /* 0x000fe20000000800 */
[----:B------:R-:W0:Y:S07]  /*0010*/  S2R R5, SR_TID.X ;  /* 0x0000000000057919 */ /* 0x000e2e0000002100 */
[----:B------:R-:W1:Y:S01]  /*0020*/  S2UR UR4, SR_CTAID.X ;  /* 0x00000000000479c3 */ /* 0x000e620000002500 */
[----:B------:R-:W2:Y:S01]  /*0030*/  LDCU UR5, c[0x0][0x388] ;  /* 0x00007100ff0577ac */ /* 0x000ea20008000800 */
[----:B------:R-:W-:Y:S01]  /*0040*/  BSSY.RECONVERGENT B0, `(.L_x_0) ;  /* 0x0000019000007945 */ /* 0x000fe20003800200 */
[----:B------:R-:W3:Y:S05]  /*0050*/  LDCU.64 UR6, c[0x0][0x358] ;  /* 0x00006b00ff0677ac */ /* 0x000eea0008000a00 */
[----:B------:R-:W1:Y:S01]  /*0060*/  LDC R0, c[0x0][0x360] ;  /* 0x0000d800ff007b82 */ /* 0x000e620000000800 */
[----:B0-----:R-:W-:Y:S01]  /*0070*/  ISETP.NE.AND P0, PT, R5, RZ, PT ;  /* 0x000000ff0500720c */ /* 0x001fe20003f05270 */
[----:B-1----:R-:W-:-:S05]  /*0080*/  IMAD R5, R0, UR4, R5 ;  /* 0x0000000400057c24 */ /* 0x002fca000f8e0205 */
[----:B--2---:R-:W-:-:S07]  /*0090*/  ISETP.GE.AND P1, PT, R5, UR5, PT ;  /* 0x0000000505007c0c */ /* 0x004fce000bf26270 */
[----:B------:R-:W0:Y:S01]  /*00a0*/  @!P0 S2R R3, SR_CgaCtaId ;  /* 0x0000000000038919 */ /* 0x000e220000008800 */
[----:B------:R-:W-:-:S04]  /*00b0*/  @!P0 MOV R0, 0x400 ;  /* 0x0000040000008802 */ /* 0x000fc80000000f00 */
[----:B0-----:R-:W-:-:S05]  /*00c0*/  @!P0 LEA R0, R3, R0, 0x18 ;  /* 0x0000000003008211 */ /* 0x001fca00078ec0ff */
[----:B------:R0:W-:Y:S01]  /*00d0*/  @!P0 STS [R0], RZ ;  /* 0x000000ff00008388 */ /* 0x0001e20000000800 */
[----:B------:R-:W-:Y:S06]  /*00e0*/  BAR.SYNC.DEFER_BLOCKING 0x0 ;  /* 0x0000000000007b1d */ /* 0x000fec0000010000 */
[----:B---3--:R-:W-:Y:S05]  /*00f0*/  @P1 BRA `(.L_x_1) ;  /* 0x0000000000341947 */ /* 0x008fea0003800000 */
[----:B------:R-:W1:Y:S02]  /*0100*/  LDC.64 R2, c[0x0][0x380] ;  /* 0x0000e000ff027b82 */ /* 0x000e640000000a00 */
[----:B-1----:R-:W-:-:S06]  /*0110*/  IMAD.WIDE R2, R5, 0x4, R2 ;  /* 0x0000000405027825 */ /* 0x002fcc00078e0202 */
[----:B------:R-:W2:Y:S01]  /*0120*/  LDG.E R2, desc[UR6][R2.64] ;  /* 0x0000000602027981 */ /* 0x000ea2000c1e1900 */
[----:B------:R-:W1:Y:S01]  /*0130*/  S2UR UR5, SR_CgaCtaId ;  /* 0x00000000000579c3 */ /* 0x000e620000008800 */
[----:B------:R-:W-:Y:S01]  /*0140*/  VOTEU.ANY UR4, UPT, PT ;  /* 0x0000000000047886 */ /* 0x000fe200038e0100 */
[----:B0-----:R-:W0:Y:S01]  /*0150*/  S2R R0, SR_LANEID ;  /* 0x0000000000007919 */ /* 0x001e220000000000 */
[----:B------:R-:W-:-:S06]  /*0160*/  UFLO.U32 UR4, UR4 ;  /* 0x00000004000472bd */ /* 0x000fcc00080e0000 */
[----:B0-----:R-:W-:Y:S01]  /*0170*/  ISETP.EQ.U32.AND P1, PT, R0, UR4, PT ;  /* 0x0000000400007c0c */ /* 0x001fe2000bf22070 */
[----:B------:R-:W-:Y:S02]  /*0180*/  UMOV UR4, 0x400 ;  /* 0x0000040000047882 */ /* 0x000fe40000000000 */
[----:B-1----:R-:W-:Y:S01]  /*0190*/  ULEA UR4, UR5, UR4, 0x18 ;  /* 0x0000000405047291 */ /* 0x002fe2000f8ec0ff */
[----:B--2---:R-:W0:Y:S02]  /*01a0*/  REDUX.SUM UR8, R2 ;  /* 0x00000000020873c4 */ /* 0x004e24000000c000 */
[----:B0-----:R-:W-:-:S07]  /*01b0*/  IMAD.U32 R0, RZ, RZ, UR8 ;  /* 0x00000008ff007e24 */ /* 0x001fce000f8e00ff */
[----:B------:R1:W-:Y:S02]  /*01c0*/  @P1 ATOMS.ADD RZ, [UR4], R0 ;  /* 0x00000000ffff198c */ /* 0x0003e40008000004 */
.L_x_1:
[----:B------:R-:W-:Y:S05]  /*01d0*/  BSYNC.RECONVERGENT B0 ;  /* 0x0000000000007941 */ /* 0x000fea0003800200 */
.L_x_0:
[----:B------:R-:W-:Y:S06]  /*01e0*/  BAR.SYNC.DEFER_BLOCKING 0x0 ;  /* 0x0000000000007b1d */ /* 0x000fec0000010000 */
[----:B------:R-:W-:Y:S05]  /*01f0*/  @P0 EXIT ;  /* 0x000000000000094d */ /* 0x000fea0003800000 */
[----:B------:R-:W2:Y:S01]  /*0200*/  S2UR UR5, SR_CgaCtaId ;  /* 0x00000000000579c3 */ /* 0x000ea20000008800 */
[----:B------:R-:W-:-:S07]  /*0210*/  UMOV UR4, 0x400 ;  /* 0x0000040000047882 */ /* 0x000fce0000000000 */
[----:B------:R-:W3:Y:S01]  /*0220*/  LDC.64 R2, c[0x0][0x390] ;  /* 0x0000e400ff027b82 */ /* 0x000ee20000000a00 */
[----:B--2---:R-:W-:-:S09]  /*0230*/  ULEA UR4, UR5, UR4, 0x18 ;  /* 0x0000000405047291 */ /* 0x004fd2000f8ec0ff */
[----:B------:R-:W3:Y:S04]  /*0240*/  LDS R5, [UR4] ;  /* 0x00000004ff057984 */ /* 0x000ee80008000800 */
[----:B---3--:R-:W-:Y:S01]  /*0250*/  REDG.E.ADD.STRONG.GPU desc[UR6][R2.64], R5 ;  /* 0x000000050200798e */ /* 0x008fe2000c12e106 */
[----:B------:R-:W-:Y:S05]  /*0260*/  EXIT ;  /* 0x000000000000794d */ /* 0x000fea0003800000 */
.L_x_2:
[----:B------:R-:W-:-:S00]  /*0270*/  BRA `(.L_x_2) ;  /* 0xfffffffc00fc7947 */ /* 0x000fc0000383ffff */
[----:B------:R-:W-:-:S00]  /*0280*/  NOP ;  /* 0x0000000000007918 */ /* 0x000fc00000000000 */
[----:B------:R-:W-:-:S00]  /*0290*/  NOP ;  /* 0x0000000000007918 */ /* 0x000fc00000000000 */
[----:B------:R-:W-:-:S00]  /*02a0*/  NOP ;  /* 0x0000000000007918 */ /* 0x000fc00000000000 */
[----:B------:R-:W-:-:S00]  /*02b0*/  NOP ;  /* 0x0000000000007918 */ /* 0x000fc00000000000 */
[----:B------:R-:W-:-:S00]  /*02c0*/  NOP ;  /* 0x0000000000007918 */ /* 0x000fc00000000000 */
[----:B------:R-:W-:-:S00]  /*02d0*/  NOP ;  /* 0x0000000000007918 */ /* 0x000fc00000000000 */
[----:B------:R-:W-:-:S00]  /*02e0*/  NOP ;  /* 0x0000000000007918 */ /* 0x000fc00000000000 */
[----:B------:R-:W-:-:S00]  /*02f0*/  NOP ;  /* 0x0000000000007918 */ /* 0x000fc00000000000 */
.L_x_3:


//--------------------- .nv.shared._Z26computeSumAndAverageSharedPiiS_ --------------------------
	.section	.nv.shared._Z26computeSumAndAverageSharedPiiS_,"aw",@nobits
	.sectionflags	@""
	.align	16
	.zero		1024


//--------------------- .nv.shared.reserved.0     --------------------------
	.section	.nv.shared.reserved.0,"aw",@nobits
	.weak		__nv_reservedSMEM_offset_0_alias
	.size		__nv_reservedSMEM_offset_0_alias, 0, 64
	.other		__nv_reservedSMEM_offset_0_alias,@"STO_CUDA_RESERVED_SHARED STV_DEFAULT"
__nv_reservedSMEM_offset_0_alias:
	.zero		0
	.zero		64


//--------------------- .nv.constant0._Z26computeSumAndAverageSharedPiiS_ --------------------------
	.section	.nv.constant0._Z26computeSumAndAverageSharedPiiS_,"a",@progbits
	.sectionflags	@""
	.align	4
.nv.constant0._Z26computeSumAndAverageSharedPiiS_:
	.zero		920


//--------------------- SYMBOLS --------------------------

	.type		.nv.reservedSmem.offset0,@object
	.size		.nv.reservedSmem.offset0,0x4
	.type		.nv.reservedSmem.cap,@object
	.size		.nv.reservedSmem.cap,0x4
